	.headerflags	@"EF_CUDA_TEXMODE_UNIFIED EF_CUDA_64BIT_ADDRESS EF_CUDA_ACCELERATORS EF_CUDA_SM90 EF_CUDA_VIRTUAL_SM(EF_CUDA_SM90)"
	.elftype	@"ET_EXEC"


//--------------------- .nv.info                  --------------------------
	.section	.nv.info,"",@"SHT_CUDA_INFO"
	.align	4


	//----- nvinfo : EIATTR_REGCOUNT
	.align		4
        /*0000*/ 	.byte	0x04, 0x2f
        /*0002*/ 	.short	(.L_3 - .L_2)
	.align		4
.L_2:
        /*0004*/ 	.word	index@(triton_poi_fused__native_batch_norm_legit_no_training_convolution_relu_19)
        /*0008*/ 	.word	0x00000016


	//----- nvinfo : EIATTR_MIN_STACK_SIZE
	.align		4
.L_3:
        /*000c*/ 	.byte	0x04, 0x12
        /*000e*/ 	.short	(.L_5 - .L_4)
	.align		4
.L_4:
        /*0010*/ 	.word	index@(triton_poi_fused__native_batch_norm_legit_no_training_convolution_relu_19)
        /*0014*/ 	.word	0x00000000


	//----- nvinfo : EIATTR_FRAME_SIZE
	.align		4
.L_5:
        /*0018*/ 	.byte	0x04, 0x11
        /*001a*/ 	.short	(.L_7 - .L_6)
	.align		4
.L_6:
        /*001c*/ 	.word	index@(triton_poi_fused__native_batch_norm_legit_no_training_convolution_relu_19)
        /*0020*/ 	.word	0x00000000


	//----- nvinfo : EIATTR_MIN_STACK_SIZE
	.align		4
.L_7:
        /*0024*/ 	.byte	0x04, 0x12
        /*0026*/ 	.short	(.L_9 - .L_8)
	.align		4
.L_8:
        /*0028*/ 	.word	index@(triton_poi_fused__native_batch_norm_legit_no_training_convolution_relu_19)
        /*002c*/ 	.word	0x00000000
.L_9:


//--------------------- .nv.info.triton_poi_fused__native_batch_norm_legit_no_training_convolution_relu_19 --------------------------
	.section	.nv.info.triton_poi_fused__native_batch_norm_legit_no_training_convolution_relu_19,"",@"SHT_CUDA_INFO"
	.sectionflags	@""
	.align	4


	//----- nvinfo : EIATTR_CUDA_API_VERSION
	.align		4
        /*0000*/ 	.byte	0x04, 0x37
        /*0002*/ 	.short	(.L_11 - .L_10)
.L_10:
        /*0004*/ 	.word	0x0000007c


	//----- nvinfo : EIATTR_KPARAM_INFO
	.align		4
.L_11:
        /*0008*/ 	.byte	0x04, 0x17
        /*000a*/ 	.short	(.L_13 - .L_12)
.L_12:
        /*000c*/ 	.word	0x00000000
        /*0010*/ 	.short	0x0007
        /*0012*/ 	.short	0x0038
        /*0014*/ 	.byte	0x00, 0xf0, 0x11, 0x00


	//----- nvinfo : EIATTR_KPARAM_INFO
	.align		4
.L_13:
        /*0018*/ 	.byte	0x04, 0x17
        /*001a*/ 	.short	(.L_15 - .L_14)
.L_14:
        /*001c*/ 	.word	0x00000000
        /*0020*/ 	.short	0x0006
        /*0022*/ 	.short	0x0030
        /*0024*/ 	.byte	0x00, 0xf4, 0x21, 0x00


	//----- nvinfo : EIATTR_KPARAM_INFO
	.align		4
.L_15:
        /*0028*/ 	.byte	0x04, 0x17
        /*002a*/ 	.short	(.L_17 - .L_16)
.L_16:
        /*002c*/ 	.word	0x00000000
        /*0030*/ 	.short	0x0005
        /*0032*/ 	.short	0x0028
        /*0034*/ 	.byte	0x00, 0xf4, 0x21, 0x00


	//----- nvinfo : EIATTR_KPARAM_INFO
	.align		4
.L_17:
        /*0038*/ 	.byte	0x04, 0x17
        /*003a*/ 	.short	(.L_19 - .L_18)
.L_18:
        /*003c*/ 	.word	0x00000000
        /*0040*/ 	.short	0x0004
        /*0042*/ 	.short	0x0020
        /*0044*/ 	.byte	0x00, 0xf4, 0x21, 0x00


	//----- nvinfo : EIATTR_KPARAM_INFO
	.align		4
.L_19:
        /*0048*/ 	.byte	0x04, 0x17
        /*004a*/ 	.short	(.L_21 - .L_20)
.L_20:
        /*004c*/ 	.word	0x00000000
        /*0050*/ 	.short	0x0003
        /*0052*/ 	.short	0x0018
        /*0054*/ 	.byte	0x00, 0xf4, 0x21, 0x00


	//----- nvinfo : EIATTR_KPARAM_INFO
	.align		4
.L_21:
        /*0058*/ 	.byte	0x04, 0x17
        /*005a*/ 	.short	(.L_23 - .L_22)
.L_22:
        /*005c*/ 	.word	0x00000000
        /*0060*/ 	.short	0x0002
        /*0062*/ 	.short	0x0010
        /*0064*/ 	.byte	0x00, 0xf4, 0x21, 0x00


	//----- nvinfo : EIATTR_KPARAM_INFO
	.align		4
.L_23:
        /*0068*/ 	.byte	0x04, 0x17
        /*006a*/ 	.short	(.L_25 - .L_24)
.L_24:
        /*006c*/ 	.word	0x00000000
        /*0070*/ 	.short	0x0001
        /*0072*/ 	.short	0x0008
        /*0074*/ 	.byte	0x00, 0xf4, 0x21, 0x00


	//----- nvinfo : EIATTR_KPARAM_INFO
	.align		4
.L_25:
        /*0078*/ 	.byte	0x04, 0x17
        /*007a*/ 	.short	(.L_27 - .L_26)
.L_26:
        /*007c*/ 	.word	0x00000000
        /*0080*/ 	.short	0x0000
        /*0082*/ 	.short	0x0000
        /*0084*/ 	.byte	0x00, 0xf4, 0x21, 0x00


	//----- nvinfo : EIATTR_SPARSE_MMA_MASK
	.align		4
.L_27:
        /*0088*/ 	.byte	0x03, 0x50
        /*008a*/ 	.short	0x0000


	//----- nvinfo : EIATTR_MAXREG_COUNT
	.align		4
        /*008c*/ 	.byte	0x03, 0x1b
        /*008e*/ 	.short	0x00ff


	//----- nvinfo : EIATTR_EXIT_INSTR_OFFSETS
	.align		4
        /*0090*/ 	.byte	0x04, 0x1c
        /*0092*/ 	.short	(.L_29 - .L_28)


	//   ....[0]....
.L_28:
        /*0094*/ 	.word	0x00000430


	//----- nvinfo : EIATTR_REQNTID
	.align		4
.L_29:
        /*0098*/ 	.byte	0x04, 0x10
        /*009a*/ 	.short	(.L_31 - .L_30)
.L_30:
        /*009c*/ 	.word	0x00000080
        /*00a0*/ 	.word	0x00000001
        /*00a4*/ 	.word	0x00000001


	//----- nvinfo : EIATTR_CBANK_PARAM_SIZE
	.align		4
.L_31:
        /*00a8*/ 	.byte	0x03, 0x19
        /*00aa*/ 	.short	0x003c


	//----- nvinfo : EIATTR_PARAM_CBANK
	.align		4
        /*00ac*/ 	.byte	0x04, 0x0a
        /*00ae*/ 	.short	(.L_33 - .L_32)
	.align		4
.L_32:
        /*00b0*/ 	.word	index@(.nv.constant0.triton_poi_fused__native_batch_norm_legit_no_training_convolution_relu_19)
        /*00b4*/ 	.short	0x0210
        /*00b6*/ 	.short	0x003c


	//----- nvinfo : EIATTR_SW_WAR
	.align		4
.L_33:
        /*00b8*/ 	.byte	0x04, 0x36
        /*00ba*/ 	.short	(.L_35 - .L_34)
.L_34:
        /*00bc*/ 	.word	0x00000008
.L_35:


//--------------------- .nv.callgraph             --------------------------
	.section	.nv.callgraph,"",@"SHT_CUDA_CALLGRAPH"
	.align	4
	.sectionentsize	8
	.align		4
        /*0000*/ 	.word	0x00000000
	.align		4
        /*0004*/ 	.word	0xffffffff
	.align		4
        /*0008*/ 	.word	0x00000000
	.align		4
        /*000c*/ 	.word	0xfffffffe
	.align		4
        /*0010*/ 	.word	0x00000000
	.align		4
        /*0014*/ 	.word	0xfffffffd
	.align		4
        /*0018*/ 	.word	0x00000000
	.align		4
        /*001c*/ 	.word	0xfffffffc


//--------------------- .nv.constant4             --------------------------
	.section	.nv.constant4,"a",@progbits
	.align	8
	.align		8
.nv.constant4:
        /*0000*/ 	.dword	_$_str
	.align		8
        /*0008*/ 	.dword	_$_str_$_2


//--------------------- .text.triton_poi_fused__native_batch_norm_legit_no_training_convolution_relu_19 --------------------------
	.section	.text.triton_poi_fused__native_batch_norm_legit_no_training_convolution_relu_19,"ax",@progbits
	.align	128
        .global         triton_poi_fused__native_batch_norm_legit_no_training_convolution_relu_19
        .type           triton_poi_fused__native_batch_norm_legit_no_training_convolution_relu_19,@function
        .size           triton_poi_fused__native_batch_norm_legit_no_training_convolution_relu_19,(.L_x_1 - triton_poi_fused__native_batch_norm_legit_no_training_convolution_relu_19)
        .other          triton_poi_fused__native_batch_norm_legit_no_training_convolution_relu_19,@"STO_CUDA_ENTRY STV_DEFAULT"
triton_poi_fused__native_batch_norm_legit_no_training_convolution_relu_19:
.text.triton_poi_fused__native_batch_norm_legit_no_training_convolution_relu_19:
[----:B------:R-:W-:Y:S01]  /*0000*/  LDC R1, c[0x0][0x28] ;  /* 0x00000a00ff017b82 */ /* 0x000fe20000000800 */
[----:B------:R-:W1:Y:S07]  /*0010*/  S2R R0, SR_TID.X ;  /* 0x0000000000007919 */ /* 0x000e6e0000002100 */
[----:B------:R-:W2:Y:S01]  /*0020*/  LDC.64 R6, c[0x0][0x228] ;  /* 0x00008a00ff067b82 */ /* 0x000ea20000000a00 */
[----:B------:R-:W-:Y:S01]  /*0030*/  ULDC.64 UR4, c[0x0][0x208] ;  /* 0x0000820000047ab9 */ /* 0x000fe20000000a00 */
[----:B------:R-:W3:Y:S06]  /*0040*/  S2R R5, SR_CTAID.X ;  /* 0x0000000000057919 */ /* 0x000eec0000002500 */
[----:B------:R-:W4:Y:S08]  /*0050*/  LDC.64 R12, c[0x0][0x218] ;  /* 0x00008600ff0c7b82 */ /* 0x000f300000000a00 */
[----:B------:R-:W5:Y:S08]  /*0060*/  LDC.64 R14, c[0x0][0x220] ;  /* 0x00008800ff0e7b82 */ /* 0x000f700000000a00 */
[----:B------:R-:W5:Y:S01]  /*0070*/  LDC.64 R10, c[0x0][0x238] ;  /* 0x00008e00ff0a7b82 */ /* 0x000f620000000a00 */
[----:B-1----:R-:W-:-:S07]  /*0080*/  SHF.L.U32 R0, R0, 0x1, RZ ;  /* 0x0000000100007819 */ /* 0x002fce00000006ff */
[----:B------:R-:W1:Y:S01]  /*0090*/  LDC.64 R16, c[0x0][0x230] ;  /* 0x00008c00ff107b82 */ /* 0x000e620000000a00 */
[----:B---3--:R-:W-:Y:S02]  /*00a0*/  SHF.R.S32.HI R3, RZ, 0x17, R5 ;  /* 0x00000017ff037819 */ /* 0x008fe40000011405 */
[----:B------:R-:W-:Y:S02]  /*00b0*/  LOP3.LUT R0, R0, 0xfe, RZ, 0xc0, !PT ;  /* 0x000000fe00007812 */ /* 0x000fe400078ec0ff */
[----:B------:R-:W-:Y:S02]  /*00c0*/  SGXT R3, R3, 0x1 ;  /* 0x000000010303781a */ /* 0x000fe40000000200 */
[----:B------:R-:W-:-:S04]  /*00d0*/  LEA R0, R5, R0, 0x8 ;  /* 0x0000000005007211 */ /* 0x000fc800078e40ff */
[----:B------:R-:W-:-:S04]  /*00e0*/  LEA.HI R3, R3, R0, RZ, 0x7 ;  /* 0x0000000003037211 */ /* 0x000fc800078f38ff */
[----:B------:R-:W-:-:S04]  /*00f0*/  LOP3.LUT R3, R3, 0xffffff80, RZ, 0xc0, !PT ;  /* 0xffffff8003037812 */ /* 0x000fc800078ec0ff */
[----:B------:R-:W-:Y:S02]  /*0100*/  IADD3 R8, R0, -R3, RZ ;  /* 0x8000000300087210 */ /* 0x000fe40007ffe0ff */
[----:B------:R-:W3:Y:S03]  /*0110*/  LDC.64 R2, c[0x0][0x210] ;  /* 0x00008400ff027b82 */ /* 0x000ee60000000a00 */
[----:B--2---:R-:W-:-:S06]  /*0120*/  IMAD.WIDE R6, R8, 0x4, R6 ;  /* 0x0000000408067825 */ /* 0x004fcc00078e0206 */
[----:B------:R-:W2:Y:S01]  /*0130*/  LDG.E.EL.64 R6, desc[UR4][R6.64] ;  /* 0x0000000406067981 */ /* 0x000ea2000c2e1b00 */
[----:B----4-:R-:W-:-:S04]  /*0140*/  IMAD.WIDE R12, R8, 0x4, R12 ;  /* 0x00000004080c7825 */ /* 0x010fc800078e020c */
[C---:B-----5:R-:W-:Y:S02]  /*0150*/  IMAD.WIDE R14, R8.reuse, 0x4, R14 ;  /* 0x00000004080e7825 */ /* 0x060fe400078e020e */
[----:B------:R-:W4:Y:S02]  /*0160*/  LDG.E.EL.64 R12, desc[UR4][R12.64] ;  /* 0x000000040c0c7981 */ /* 0x000f24000c2e1b00 */
[----:B0-----:R-:W-:Y:S02]  /*0170*/  IMAD.WIDE R10, R8, 0x4, R10 ;  /* 0x00000004080a7825 */ /* 0x001fe400078e020a */
[----:B------:R-:W5:Y:S02]  /*0180*/  LDG.E.EL.64 R14, desc[UR4][R14.64] ;  /* 0x000000040e0e7981 */ /* 0x000f64000c2e1b00 */
[----:B---3--:R-:W-:Y:S02]  /*0190*/  IMAD.WIDE R2, R0, 0x4, R2 ;  /* 0x0000000400027825 */ /* 0x008fe400078e0202 */
[----:B------:R-:W3:Y:S04]  /*01a0*/  LDG.E.EL.64 R10, desc[UR4][R10.64] ;  /* 0x000000040a0a7981 */ /* 0x000ee8000c2e1b00 */
[----:B------:R-:W4:Y:S01]  /*01b0*/  LDG.E.64 R4, desc[UR4][R2.64] ;  /* 0x0000000402047981 */ /* 0x000f22000c1e1b00 */
[----:B-1----:R-:W-:-:S05]  /*01c0*/  IMAD.WIDE R16, R8, 0x4, R16 ;  /* 0x0000000408107825 */ /* 0x002fca00078e0210 */
[----:B------:R0:W3:Y:S02]  /*01d0*/  LDG.E.EL.64 R8, desc[UR4][R16.64] ;  /* 0x0000000410087981 */ /* 0x0000e4000c2e1b00 */
[----:B0-----:R-:W-:Y:S01]  /*01e0*/  HFMA2.MMA R16, -RZ, RZ, 1.625, 0 ;  /* 0x3e800000ff107435 */ /* 0x001fe200000001ff */
[----:B--2---:R-:W-:Y:S01]  /*01f0*/  FADD R6, R6, 0.0010000000474974513054 ;  /* 0x3a83126f06067421 */ /* 0x004fe20000000000 */
[----:B------:R-:W-:-:S03]  /*0200*/  FADD R7, R7, 0.0010000000474974513054 ;  /* 0x3a83126f07077421 */ /* 0x000fc60000000000 */
[----:B------:R-:W0:Y:S08]  /*0210*/  MUFU.SQRT R18, R6 ;  /* 0x0000000600127308 */ /* 0x000e300000002000 */
[----:B------:R1:W2:Y:S01]  /*0220*/  MUFU.SQRT R19, R7 ;  /* 0x0000000700137308 */ /* 0x0002a20000002000 */
[C---:B0-----:R-:W-:Y:S02]  /*0230*/  FSETP.GT.AND P0, PT, R18.reuse, 8.50705917302346158658e+37, PT ;  /* 0x7e8000001200780b */ /* 0x041fe40003f04000 */
[----:B------:R-:W-:Y:S01]  /*0240*/  FSETP.GEU.AND P2, PT, R18, 1.175494350822287508e-38, PT ;  /* 0x008000001200780b */ /* 0x000fe20003f4e000 */
[----:B-1----:R-:W0:Y:S01]  /*0250*/  LDC.64 R6, c[0x0][0x240] ;  /* 0x00009000ff067b82 */ /* 0x002e220000000a00 */
[----:B--2---:R-:W-:-:S02]  /*0260*/  FSETP.GT.AND P1, PT, R19, 8.50705917302346158658e+37, PT ;  /* 0x7e8000001300780b */ /* 0x004fc40003f24000 */
[----:B------:R-:W-:-:S07]  /*0270*/  FSETP.GEU.AND P3, PT, R19, 1.175494350822287508e-38, PT ;  /* 0x008000001300780b */ /* 0x000fce0003f6e000 */
[----:B------:R-:W-:-:S04]  /*0280*/  @P0 FMUL R18, R18, 0.25 ;  /* 0x3e80000012120820 */ /* 0x000fc80000400000 */
[----:B------:R-:W-:Y:S01]  /*0290*/  @!P2 FMUL R18, R18, 16777216 ;  /* 0x4b8000001212a820 */ /* 0x000fe20000400000 */
[----:B------:R-:W-:-:S04]  /*02a0*/  @P1 FMUL R19, R19, 0.25 ;  /* 0x3e80000013131820 */ /* 0x000fc80000400000 */
[----:B------:R-:W-:Y:S01]  /*02b0*/  @!P3 FMUL R19, R19, 16777216 ;  /* 0x4b8000001313b820 */ /* 0x000fe20000400000 */
[----:B------:R-:W1:Y:S01]  /*02c0*/  MUFU.RCP R18, R18 ;  /* 0x0000001200127308 */ /* 0x000e620000001000 */
[----:B------:R-:W-:-:S07]  /*02d0*/  FSEL R17, R16, 1, P0 ;  /* 0x3f80000010117808 */ /* 0x000fce0000000000 */
[----:B------:R-:W2:Y:S01]  /*02e0*/  MUFU.RCP R19, R19 ;  /* 0x0000001300137308 */ /* 0x000ea20000001000 */
[----:B------:R-:W-:Y:S01]  /*02f0*/  FSEL R16, R16, 1, P1 ;  /* 0x3f80000010107808 */ /* 0x000fe20000800000 */
[----:B------:R-:W-:Y:S01]  /*0300*/  @!P2 FMUL R17, R17, 16777216 ;  /* 0x4b8000001111a820 */ /* 0x000fe20000400000 */
[----:B----4-:R-:W-:Y:S01]  /*0310*/  FADD R4, R4, R12 ;  /* 0x0000000c04047221 */ /* 0x010fe20000000000 */
[----:B------:R-:W-:Y:S02]  /*0320*/  FADD R5, R5, R13 ;  /* 0x0000000d05057221 */ /* 0x000fe40000000000 */
[----:B------:R-:W-:Y:S01]  /*0330*/  @!P3 FMUL R16, R16, 16777216 ;  /* 0x4b8000001010b820 */ /* 0x000fe20000400000 */
[----:B-1----:R-:W-:Y:S01]  /*0340*/  FMUL R17, R18, R17 ;  /* 0x0000001112117220 */ /* 0x002fe20000400000 */
[----:B-----5:R-:W-:Y:S01]  /*0350*/  FADD R14, -R14, R4 ;  /* 0x000000040e0e7221 */ /* 0x020fe20000000100 */
[----:B------:R-:W-:Y:S01]  /*0360*/  FADD R15, -R15, R5 ;  /* 0x000000050f0f7221 */ /* 0x000fe20000000100 */
[----:B--2---:R-:W-:-:S02]  /*0370*/  FMUL R16, R19, R16 ;  /* 0x0000001013107220 */ /* 0x004fc40000400000 */
[----:B------:R-:W-:Y:S02]  /*0380*/  FMUL R17, R14, R17 ;  /* 0x000000110e117220 */ /* 0x000fe40000400000 */
[----:B------:R-:W-:Y:S02]  /*0390*/  FMUL R16, R15, R16 ;  /* 0x000000100f107220 */ /* 0x000fe40000400000 */
[----:B---3--:R-:W-:Y:S02]  /*03a0*/  FFMA R8, R8, R17, R10 ;  /* 0x0000001108087223 */ /* 0x008fe4000000000a */
[----:B------:R-:W-:-:S03]  /*03b0*/  FFMA R9, R9, R16, R11 ;  /* 0x0000001009097223 */ /* 0x000fc6000000000b */
[----:B------:R-:W-:Y:S02]  /*03c0*/  FSETP.GEU.AND P0, PT, R8, RZ, PT ;  /* 0x000000ff0800720b */ /* 0x000fe40003f0e000 */
[C---:B------:R-:W-:Y:S01]  /*03d0*/  FSETP.GEU.AND P1, PT, R9.reuse, RZ, PT ;  /* 0x000000ff0900720b */ /* 0x040fe20003f2e000 */
[----:B0-----:R-:W-:Y:S01]  /*03e0*/  IMAD.WIDE R6, R0, 0x4, R6 ;  /* 0x0000000400067825 */ /* 0x001fe200078e0206 */
[----:B------:R-:W-:Y:S02]  /*03f0*/  FSEL R8, R8, RZ, P0 ;  /* 0x000000ff08087208 */ /* 0x000fe40000000000 */
[----:B------:R-:W-:Y:S01]  /*0400*/  FSEL R9, R9, RZ, P1 ;  /* 0x000000ff09097208 */ /* 0x000fe20000800000 */
[----:B------:R-:W-:Y:S04]  /*0410*/  STG.E.64 desc[UR4][R2.64], R4 ;  /* 0x0000000402007986 */ /* 0x000fe8000c101b04 */
[----:B------:R-:W-:Y:S01]  /*0420*/  STG.E.64 desc[UR4][R6.64], R8 ;  /* 0x0000000806007986 */ /* 0x000fe2000c101b04 */
[----:B------:R-:W-:Y:S05]  /*0430*/  EXIT ;  /* 0x000000000000794d */ /* 0x000fea0003800000 */
.L_x_0:
[----:B------:R-:W-:-:S00]  /*0440*/  BRA `(.L_x_0) ;  /* 0xfffffffc00fc7947 */ /* 0x000fc0000383ffff */
[----:B------:R-:W-:-:S00]  /*0450*/  NOP ;  /* 0x0000000000007918 */ /* 0x000fc00000000000 */
        /* <DEDUP_REMOVED lines=10> */
.L_x_1:


//--------------------- .nv.global.init           --------------------------
	.section	.nv.global.init,"aw",@progbits
.nv.global.init:
	.type		_$_str,@object
	.size		_$_str,(_$_str_$_2 - _$_str)
_$_str:
        /*0000*/ 	.byte	0x5f, 0x5f, 0x43, 0x55, 0x44, 0x41, 0x5f, 0x46, 0x54, 0x5a, 0x00
	.type		_$_str_$_2,@object
	.size		_$_str_$_2,(.L_1 - _$_str_$_2)
_$_str_$_2:
        /*000b*/ 	.byte	0x5f, 0x5f, 0x43, 0x55, 0x44, 0x41, 0x5f, 0x50, 0x52, 0x45, 0x43, 0x5f, 0x53, 0x51, 0x52, 0x54
        /*001b*/ 	.byte	0x00
.L_1:


//--------------------- .nv.constant0.triton_poi_fused__native_batch_norm_legit_no_training_convolution_relu_19 --------------------------
	.section	.nv.constant0.triton_poi_fused__native_batch_norm_legit_no_training_convolution_relu_19,"a",@progbits
	.sectionflags	@""
	.align	4
.nv.constant0.triton_poi_fused__native_batch_norm_legit_no_training_convolution_relu_19:
	.zero		588
